//
// Generated by NVIDIA NVVM Compiler
//
// Compiler Build ID: CL-36424714
// Cuda compilation tools, release 13.0, V13.0.88
// Based on NVVM 20.0.0
//

.version 9.0
.target sm_100
.address_size 64

	// .globl	_Z8kernel_1Pfi

.visible .entry _Z8kernel_1Pfi(
	.param .u64 .ptr .align 1 _Z8kernel_1Pfi_param_0,
	.param .u32 _Z8kernel_1Pfi_param_1
)
{
	.reg .pred 	%p<2>;
	.reg .b32 	%r<6>;
	.reg .b32 	%f<2>;
	.reg .b64 	%rd<5>;
	.reg .b64 	%fd<8>;

	ld.param.u64 	%rd1, [_Z8kernel_1Pfi_param_0];
	ld.param.u32 	%r2, [_Z8kernel_1Pfi_param_1];
	mov.u32 	%r3, %tid.x;
	mov.u32 	%r4, %ctaid.x;
	mov.u32 	%r5, %ntid.x;
	mad.lo.s32 	%r1, %r4, %r5, %r3;
	setp.ge.s32 	%p1, %r1, %r2;
	@%p1 bra 	$L__BB0_2;
	cvta.to.global.u64 	%rd2, %rd1;
	cvt.rn.f64.s32 	%fd1, %r1;
	mul.f64 	%fd2, %fd1, 0d400921F9F01B866E;
	sqrt.rn.f64 	%fd3, %fd2;
	sqrt.rn.f64 	%fd4, %fd3;
	sqrt.rn.f64 	%fd5, %fd4;
	sqrt.rn.f64 	%fd6, %fd5;
	sqrt.rn.f64 	%fd7, %fd6;
	cvt.rn.f32.f64 	%f1, %fd7;
	mul.wide.s32 	%rd3, %r1, 4;
	add.s64 	%rd4, %rd2, %rd3;
	st.global.f32 	[%rd4], %f1;
$L__BB0_2:
	ret;

}
	// .globl	_Z8kernel_2Pfi
.visible .entry _Z8kernel_2Pfi(
	.param .u64 .ptr .align 1 _Z8kernel_2Pfi_param_0,
	.param .u32 _Z8kernel_2Pfi_param_1
)
{
	.reg .pred 	%p<2>;
	.reg .b32 	%r<6>;
	.reg .b32 	%f<2>;
	.reg .b64 	%rd<5>;
	.reg .b64 	%fd<8>;

	ld.param.u64 	%rd1, [_Z8kernel_2Pfi_param_0];
	ld.param.u32 	%r2, [_Z8kernel_2Pfi_param_1];
	mov.u32 	%r3, %tid.x;
	mov.u32 	%r4, %ctaid.x;
	mov.u32 	%r5, %ntid.x;
	mad.lo.s32 	%r1, %r4, %r5, %r3;
	setp.ge.s32 	%p1, %r1, %r2;
	@%p1 bra 	$L__BB1_2;
	cvta.to.global.u64 	%rd2, %rd1;
	cvt.rn.f64.s32 	%fd1, %r1;
	mul.f64 	%fd2, %fd1, 0d4003333333333333;
	sqrt.rn.f64 	%fd3, %fd2;
	sqrt.rn.f64 	%fd4, %fd3;
	sqrt.rn.f64 	%fd5, %fd4;
	sqrt.rn.f64 	%fd6, %fd5;
	sqrt.rn.f64 	%fd7, %fd6;
	cvt.rn.f32.f64 	%f1, %fd7;
	mul.wide.s32 	%rd3, %r1, 4;
	add.s64 	%rd4, %rd2, %rd3;
	st.global.f32 	[%rd4], %f1;
$L__BB1_2:
	ret;

}


// ===== COMPILED SASS (sm_100) =====

	.target	sm_100

	.elftype	@"ET_EXEC"


//--------------------- .note.nv.tkinfo           --------------------------
	.section	.note.nv.tkinfo,"",@"SHT_NOTE"
	.sectionflags	@"SHF_NOTE_NV_TKINFO"
	.tkinfo
        /*0018*/ 	.word	0x00000002
        /*0030*/ 	.string	""
        /*0030*/ 	.string	"ptxas"
        /*0030*/ 	.string	"Cuda compilation tools, release 13.0, V13.0.88"
        /*0030*/ 	.string	"Build cuda_13.0.r13.0/compiler.36424714_0"
        /*0030*/ 	.string	"-arch sm_100 -m 64 "



//--------------------- .note.nv.cuinfo           --------------------------
	.section	.note.nv.cuinfo,"",@"SHT_NOTE"
	.sectionflags	@"SHF_NOTE_NV_CUINFO"
        /*0018*/ 	.short	0x0002
        /*001a*/ 	.short	0x0064
        /*001c*/ 	.short	0x0082
	.zero		2


//--------------------- .nv.info                  --------------------------
	.section	.nv.info,"",@"SHT_CUDA_INFO"
	.align	4


	//----- nvinfo : EIATTR_REGCOUNT
	.align		4
        /*0000*/ 	.byte	0x04, 0x2f
        /*0002*/ 	.short	(.L_1 - .L_0)
	.align		4
.L_0:
        /*0004*/ 	.word	index@(_Z8kernel_1Pfi)
        /*0008*/ 	.word	0x00000014


	//----- nvinfo : EIATTR_FRAME_SIZE
	.align		4
.L_1:
        /*000c*/ 	.byte	0x04, 0x11
        /*000e*/ 	.short	(.L_3 - .L_2)
	.align		4
.L_2:
        /*0010*/ 	.word	index@($__internal_1_$__cuda_sm20_dsqrt_rn_f64_mediumpath_v1)
        /*0014*/ 	.word	0x00000000


	//----- nvinfo : EIATTR_FRAME_SIZE
	.align		4
.L_3:
        /*0018*/ 	.byte	0x04, 0x11
        /*001a*/ 	.short	(.L_5 - .L_4)
	.align		4
.L_4:
        /*001c*/ 	.word	index@(_Z8kernel_1Pfi)
        /*0020*/ 	.word	0x00000000


	//----- nvinfo : EIATTR_REGCOUNT
	.align		4
.L_5:
        /*0024*/ 	.byte	0x04, 0x2f
        /*0026*/ 	.short	(.L_7 - .L_6)
	.align		4
.L_6:
        /*0028*/ 	.word	index@(_Z8kernel_2Pfi)
        /*002c*/ 	.word	0x00000014


	//----- nvinfo : EIATTR_FRAME_SIZE
	.align		4
.L_7:
        /*0030*/ 	.byte	0x04, 0x11
        /*0032*/ 	.short	(.L_9 - .L_8)
	.align		4
.L_8:
        /*0034*/ 	.word	index@($__internal_0_$__cuda_sm20_dsqrt_rn_f64_mediumpath_v1)
        /*0038*/ 	.word	0x00000000


	//----- nvinfo : EIATTR_FRAME_SIZE
	.align		4
.L_9:
        /*003c*/ 	.byte	0x04, 0x11
        /*003e*/ 	.short	(.L_11 - .L_10)
	.align		4
.L_10:
        /*0040*/ 	.word	index@(_Z8kernel_2Pfi)
        /*0044*/ 	.word	0x00000000


	//----- nvinfo : EIATTR_MIN_STACK_SIZE
	.align		4
.L_11:
        /*0048*/ 	.byte	0x04, 0x12
        /*004a*/ 	.short	(.L_13 - .L_12)
	.align		4
.L_12:
        /*004c*/ 	.word	index@(_Z8kernel_2Pfi)
        /*0050*/ 	.word	0x00000000


	//----- nvinfo : EIATTR_MIN_STACK_SIZE
	.align		4
.L_13:
        /*0054*/ 	.byte	0x04, 0x12
        /*0056*/ 	.short	(.L_15 - .L_14)
	.align		4
.L_14:
        /*0058*/ 	.word	index@(_Z8kernel_1Pfi)
        /*005c*/ 	.word	0x00000000
.L_15:


//--------------------- .nv.compat                --------------------------
	.section	.nv.compat,"",@"SHT_CUDA_COMPAT_INFO"
	.align	4
        /*0000*/ 	.byte	0x02, 0x09, 0x00, 0x00, 0x02, 0x02, 0x01, 0x00, 0x02, 0x05, 0x05, 0x00, 0x03, 0x07, 0x01, 0x01
        /*0010*/ 	.byte	0x02, 0x03, 0x00, 0x00, 0x02, 0x06, 0x01, 0x00, 0x04, 0x0b, 0x08, 0x00, 0x01, 0x00, 0x00, 0x00
        /*0020*/ 	.byte	0x00, 0x00, 0x00, 0x00


//--------------------- .nv.info._Z8kernel_2Pfi   --------------------------
	.section	.nv.info._Z8kernel_2Pfi,"",@"SHT_CUDA_INFO"
	.sectionflags	@""
	.align	4


	//----- nvinfo : EIATTR_CUDA_API_VERSION
	.align		4
        /*0000*/ 	.byte	0x04, 0x37
        /*0002*/ 	.short	(.L_17 - .L_16)
.L_16:
        /*0004*/ 	.word	0x00000082


	//----- nvinfo : EIATTR_KPARAM_INFO
	.align		4
.L_17:
        /*0008*/ 	.byte	0x04, 0x17
        /*000a*/ 	.short	(.L_19 - .L_18)
.L_18:
        /*000c*/ 	.word	0x00000000
        /*0010*/ 	.short	0x0001
        /*0012*/ 	.short	0x0008
        /*0014*/ 	.byte	0x00, 0xf0, 0x11, 0x00


	//----- nvinfo : EIATTR_KPARAM_INFO
	.align		4
.L_19:
        /*0018*/ 	.byte	0x04, 0x17
        /*001a*/ 	.short	(.L_21 - .L_20)
.L_20:
        /*001c*/ 	.word	0x00000000
        /*0020*/ 	.short	0x0000
        /*0022*/ 	.short	0x0000
        /*0024*/ 	.byte	0x00, 0xf5, 0x21, 0x00


	//----- nvinfo : EIATTR_SPARSE_MMA_MASK
	.align		4
.L_21:
        /*0028*/ 	.byte	0x03, 0x50
        /*002a*/ 	.short	0x0000


	//----- nvinfo : EIATTR_MAXREG_COUNT
	.align		4
        /*002c*/ 	.byte	0x03, 0x1b
        /*002e*/ 	.short	0x00ff


	//----- nvinfo : EIATTR_MERCURY_ISA_VERSION
	.align		4
        /*0030*/ 	.byte	0x03, 0x5f
        /*0032*/ 	.short	0x0101


	//----- nvinfo : EIATTR_VRC_CTA_INIT_COUNT
	.align		4
        /*0034*/ 	.byte	0x02, 0x4a
	.zero		1
	.zero		1


	//----- nvinfo : EIATTR_EXIT_INSTR_OFFSETS
	.align		4
        /*0038*/ 	.byte	0x04, 0x1c
        /*003a*/ 	.short	(.L_23 - .L_22)


	//   ....[0]....
.L_22:
        /*003c*/ 	.word	0x00000070


	//   ....[1]....
        /*0040*/ 	.word	0x00000a60


	//----- nvinfo : EIATTR_CRS_STACK_SIZE
	.align		4
.L_23:
        /*0044*/ 	.byte	0x04, 0x1e
        /*0046*/ 	.short	(.L_25 - .L_24)
.L_24:
        /*0048*/ 	.word	0x00000000


	//----- nvinfo : EIATTR_CBANK_PARAM_SIZE
	.align		4
.L_25:
        /*004c*/ 	.byte	0x03, 0x19
        /*004e*/ 	.short	0x000c


	//----- nvinfo : EIATTR_PARAM_CBANK
	.align		4
        /*0050*/ 	.byte	0x04, 0x0a
        /*0052*/ 	.short	(.L_27 - .L_26)
	.align		4
.L_26:
        /*0054*/ 	.word	index@(.nv.constant0._Z8kernel_2Pfi)
        /*0058*/ 	.short	0x0380
        /*005a*/ 	.short	0x000c


	//----- nvinfo : EIATTR_SW_WAR
	.align		4
.L_27:
        /*005c*/ 	.byte	0x04, 0x36
        /*005e*/ 	.short	(.L_29 - .L_28)
.L_28:
        /*0060*/ 	.word	0x00000008
.L_29:


//--------------------- .nv.info._Z8kernel_1Pfi   --------------------------
	.section	.nv.info._Z8kernel_1Pfi,"",@"SHT_CUDA_INFO"
	.sectionflags	@""
	.align	4


	//----- nvinfo : EIATTR_CUDA_API_VERSION
	.align		4
        /*0000*/ 	.byte	0x04, 0x37
        /*0002*/ 	.short	(.L_31 - .L_30)
.L_30:
        /*0004*/ 	.word	0x00000082


	//----- nvinfo : EIATTR_KPARAM_INFO
	.align		4
.L_31:
        /*0008*/ 	.byte	0x04, 0x17
        /*000a*/ 	.short	(.L_33 - .L_32)
.L_32:
        /*000c*/ 	.word	0x00000000
        /*0010*/ 	.short	0x0001
        /*0012*/ 	.short	0x0008
        /*0014*/ 	.byte	0x00, 0xf0, 0x11, 0x00


	//----- nvinfo : EIATTR_KPARAM_INFO
	.align		4
.L_33:
        /*0018*/ 	.byte	0x04, 0x17
        /*001a*/ 	.short	(.L_35 - .L_34)
.L_34:
        /*001c*/ 	.word	0x00000000
        /*0020*/ 	.short	0x0000
        /*0022*/ 	.short	0x0000
        /*0024*/ 	.byte	0x00, 0xf5, 0x21, 0x00


	//----- nvinfo : EIATTR_SPARSE_MMA_MASK
	.align		4
.L_35:
        /*0028*/ 	.byte	0x03, 0x50
        /*002a*/ 	.short	0x0000


	//----- nvinfo : EIATTR_MAXREG_COUNT
	.align		4
        /*002c*/ 	.byte	0x03, 0x1b
        /*002e*/ 	.short	0x00ff


	//----- nvinfo : EIATTR_MERCURY_ISA_VERSION
	.align		4
        /*0030*/ 	.byte	0x03, 0x5f
        /*0032*/ 	.short	0x0101


	//----- nvinfo : EIATTR_VRC_CTA_INIT_COUNT
	.align		4
        /*0034*/ 	.byte	0x02, 0x4a
	.zero		1
	.zero		1


	//----- nvinfo : EIATTR_EXIT_INSTR_OFFSETS
	.align		4
        /*0038*/ 	.byte	0x04, 0x1c
        /*003a*/ 	.short	(.L_37 - .L_36)


	//   ....[0]....
.L_36:
        /*003c*/ 	.word	0x00000070


	//   ....[1]....
        /*0040*/ 	.word	0x00000a60


	//----- nvinfo : EIATTR_CRS_STACK_SIZE
	.align		4
.L_37:
        /*0044*/ 	.byte	0x04, 0x1e
        /*0046*/ 	.short	(.L_39 - .L_38)
.L_38:
        /*0048*/ 	.word	0x00000000


	//----- nvinfo : EIATTR_CBANK_PARAM_SIZE
	.align		4
.L_39:
        /*004c*/ 	.byte	0x03, 0x19
        /*004e*/ 	.short	0x000c


	//----- nvinfo : EIATTR_PARAM_CBANK
	.align		4
        /*0050*/ 	.byte	0x04, 0x0a
        /*0052*/ 	.short	(.L_41 - .L_40)
	.align		4
.L_40:
        /*0054*/ 	.word	index@(.nv.constant0._Z8kernel_1Pfi)
        /*0058*/ 	.short	0x0380
        /*005a*/ 	.short	0x000c


	//----- nvinfo : EIATTR_SW_WAR
	.align		4
.L_41:
        /*005c*/ 	.byte	0x04, 0x36
        /*005e*/ 	.short	(.L_43 - .L_42)
.L_42:
        /*0060*/ 	.word	0x00000008
.L_43:


//--------------------- .nv.callgraph             --------------------------
	.section	.nv.callgraph,"",@"SHT_CUDA_CALLGRAPH"
	.align	4
	.sectionentsize	8
	.align		4
        /*0000*/ 	.word	0x00000000
	.align		4
        /*0004*/ 	.word	0xffffffff
	.align		4
        /*0008*/ 	.word	0x00000000
	.align		4
        /*000c*/ 	.word	0xfffffffe
	.align		4
        /*0010*/ 	.word	0x00000000
	.align		4
        /*0014*/ 	.word	0xfffffffd
	.align		4
        /*0018*/ 	.word	0x00000000
	.align		4
        /*001c*/ 	.word	0xfffffffc


//--------------------- .text._Z8kernel_2Pfi      --------------------------
	.section	.text._Z8kernel_2Pfi,"ax",@progbits
	.align	128
        .global         _Z8kernel_2Pfi
        .type           _Z8kernel_2Pfi,@function
        .size           _Z8kernel_2Pfi,(.L_x_30 - _Z8kernel_2Pfi)
        .other          _Z8kernel_2Pfi,@"STO_CUDA_ENTRY STV_DEFAULT"
_Z8kernel_2Pfi:
.text._Z8kernel_2Pfi:
[----:B------:R-:W-:Y:S01]  /*0000*/  LDC R1, c[0x0][0x37c] ;  /* 0x0000df00ff017b82 */ /* 0x000fe20000000800 */
[----:B------:R-:W0:Y:S07]  /*0010*/  S2R R3, SR_TID.X ;  /* 0x0000000000037919 */ /* 0x000e2e0000002100 */
[----:B------:R-:W0:Y:S01]  /*0020*/  S2UR UR4, SR_CTAID.X ;  /* 0x00000000000479c3 */ /* 0x000e220000002500 */
[----:B------:R-:W1:Y:S07]  /*0030*/  LDCU UR5, c[0x0][0x388] ;  /* 0x00007100ff0577ac */ /* 0x000e6e0008000800 */
[----:B------:R-:W0:Y:S02]  /*0040*/  LDC R0, c[0x0][0x360] ;  /* 0x0000d800ff007b82 */ /* 0x000e240000000800 */
[----:B0-----:R-:W-:-:S05]  /*0050*/  IMAD R3, R0, UR4, R3 ;  /* 0x0000000400037c24 */ /* 0x001fca000f8e0203 */
[----:B-1----:R-:W-:-:S13]  /*0060*/  ISETP.GE.AND P0, PT, R3, UR5, PT ;  /* 0x0000000503007c0c */ /* 0x002fda000bf06270 */
[----:B------:R-:W-:Y:S05]  /*0070*/  @P0 EXIT ;  /* 0x000000000000094d */ /* 0x000fea0003800000 */
[----:B------:R-:W0:Y:S01]  /*0080*/  I2F.F64 R6, R3 ;  /* 0x0000000300067312 */ /* 0x000e220000201c00 */
[----:B------:R-:W-:Y:S01]  /*0090*/  UMOV UR4, 0x33333333 ;  /* 0x3333333300047882 */ /* 0x000fe20000000000 */
[----:B------:R-:W-:Y:S01]  /*00a0*/  UMOV UR5, 0x40033333 ;  /* 0x4003333300057882 */ /* 0x000fe20000000000 */
[----:B------:R-:W-:Y:S01]  /*00b0*/  IMAD.MOV.U32 R10, RZ, RZ, 0x0 ;  /* 0x00000000ff0a7424 */ /* 0x000fe200078e00ff */
[----:B------:R-:W-:Y:S01]  /*00c0*/  MOV R11, 0x3fd80000 ;  /* 0x3fd80000000b7802 */ /* 0x000fe20000000f00 */
[----:B------:R-:W-:Y:S01]  /*00d0*/  BSSY.RECONVERGENT B0, `(.L_x_0) ;  /* 0x000001b000007945 */ /* 0x000fe20003800200 */
[----:B0-----:R-:W-:-:S06]  /*00e0*/  DMUL R6, R6, UR4 ;  /* 0x0000000406067c28 */ /* 0x001fcc0008000000 */
[----:B------:R-:W0:Y:S04]  /*00f0*/  MUFU.RSQ64H R9, R7 ;  /* 0x0000000700097308 */ /* 0x000e280000001c00 */
[----:B------:R-:W-:-:S05]  /*0100*/  VIADD R8, R7, 0xfcb00000 ;  /* 0xfcb0000007087836 */ /* 0x000fca0000000000 */
[----:B------:R-:W-:Y:S01]  /*0110*/  ISETP.GE.U32.AND P0, PT, R8, 0x7ca00000, PT ;  /* 0x7ca000000800780c */ /* 0x000fe20003f06070 */
[----:B0-----:R-:W-:-:S08]  /*0120*/  DMUL R4, R8, R8 ;  /* 0x0000000808047228 */ /* 0x001fd00000000000 */
[----:B------:R-:W-:-:S08]  /*0130*/  DFMA R4, R6, -R4, 1 ;  /* 0x3ff000000604742b */ /* 0x000fd00000000804 */
[----:B------:R-:W-:Y:S02]  /*0140*/  DFMA R10, R4, R10, 0.5 ;  /* 0x3fe00000040a742b */ /* 0x000fe4000000000a */
[----:B------:R-:W-:-:S08]  /*0150*/  DMUL R4, R8, R4 ;  /* 0x0000000408047228 */ /* 0x000fd00000000000 */
[----:B------:R-:W-:-:S08]  /*0160*/  DFMA R12, R10, R4, R8 ;  /* 0x000000040a0c722b */ /* 0x000fd00000000008 */
[----:B------:R-:W-:Y:S02]  /*0170*/  DMUL R14, R6, R12 ;  /* 0x0000000c060e7228 */ /* 0x000fe40000000000 */
[----:B------:R-:W-:Y:S02]  /*0180*/  VIADD R11, R13, 0xfff00000 ;  /* 0xfff000000d0b7836 */ /* 0x000fe40000000000 */
[----:B------:R-:W-:-:S04]  /*0190*/  IMAD.MOV.U32 R10, RZ, RZ, R12 ;  /* 0x000000ffff0a7224 */ /* 0x000fc800078e000c */
[----:B------:R-:W-:-:S08]  /*01a0*/  DFMA R16, R14, -R14, R6 ;  /* 0x8000000e0e10722b */ /* 0x000fd00000000006 */
[----:B------:R-:W-:Y:S01]  /*01b0*/  DFMA R4, R16, R10, R14 ;  /* 0x0000000a1004722b */ /* 0x000fe2000000000e */
[----:B------:R-:W-:Y:S10]  /*01c0*/  @!P0 BRA `(.L_x_1) ;  /* 0x00000000002c8947 */ /* 0x000ff40003800000 */
[----:B------:R-:W-:Y:S01]  /*01d0*/  IMAD.MOV.U32 R0, RZ, RZ, R6 ;  /* 0x000000ffff007224 */ /* 0x000fe200078e0006 */
[----:B------:R-:W-:Y:S01]  /*01e0*/  MOV R2, R12 ;  /* 0x0000000c00027202 */ /* 0x000fe20000000f00 */
[----:B------:R-:W-:Y:S01]  /*01f0*/  IMAD.MOV.U32 R9, RZ, RZ, R7 ;  /* 0x000000ffff097224 */ /* 0x000fe200078e0007 */
[----:B------:R-:W-:Y:S01]  /*0200*/  MOV R6, R16 ;  /* 0x0000001000067202 */ /* 0x000fe20000000f00 */
[----:B------:R-:W-:Y:S01]  /*0210*/  IMAD.MOV.U32 R10, RZ, RZ, R8 ;  /* 0x000000ffff0a7224 */ /* 0x000fe200078e0008 */
[----:B------:R-:W-:Y:S01]  /*0220*/  MOV R5, R15 ;  /* 0x0000000f00057202 */ /* 0x000fe20000000f00 */
[----:B------:R-:W-:Y:S01]  /*0230*/  IMAD.MOV.U32 R7, RZ, RZ, R17 ;  /* 0x000000ffff077224 */ /* 0x000fe200078e0011 */
[----:B------:R-:W-:Y:S01]  /*0240*/  MOV R8, 0x280 ;  /* 0x0000028000087802 */ /* 0x000fe20000000f00 */
[----:B------:R-:W-:Y:S02]  /*0250*/  IMAD.MOV.U32 R4, RZ, RZ, R14 ;  /* 0x000000ffff047224 */ /* 0x000fe400078e000e */
[----:B------:R-:W-:-:S07]  /*0260*/  IMAD.MOV.U32 R13, RZ, RZ, R11 ;  /* 0x000000ffff0d7224 */ /* 0x000fce00078e000b */
[----:B------:R-:W-:Y:S05]  /*0270*/  CALL.REL.NOINC `($__internal_0_$__cuda_sm20_dsqrt_rn_f64_mediumpath_v1) ;  /* 0x0000000400fc7944 */ /* 0x000fea0003c00000 */
.L_x_1:
[----:B------:R-:W-:Y:S05]  /*0280*/  BSYNC.RECONVERGENT B0 ;  /* 0x0000000000007941 */ /* 0x000fea0003800200 */
.L_x_0:
[----:B------:R-:W0:Y:S01]  /*0290*/  MUFU.RSQ64H R9, R5 ;  /* 0x0000000500097308 */ /* 0x000e220000001c00 */
[----:B------:R-:W-:Y:S01]  /*02a0*/  IADD3 R8, PT, PT, R5, -0x3500000, RZ ;  /* 0xfcb0000005087810 */ /* 0x000fe20007ffe0ff */
[----:B------:R-:W-:Y:S01]  /*02b0*/  IMAD.MOV.U32 R10, RZ, RZ, 0x0 ;  /* 0x00000000ff0a7424 */ /* 0x000fe200078e00ff */
[----:B------:R-:W-:Y:S01]  /*02c0*/  BSSY.RECONVERGENT B0, `(.L_x_2) ;  /* 0x000001b000007945 */ /* 0x000fe20003800200 */
[----:B------:R-:W-:Y:S01]  /*02d0*/  IMAD.MOV.U32 R11, RZ, RZ, 0x3fd80000 ;  /* 0x3fd80000ff0b7424 */ /* 0x000fe200078e00ff */
[----:B------:R-:W-:Y:S02]  /*02e0*/  ISETP.GE.U32.AND P0, PT, R8, 0x7ca00000, PT ;  /* 0x7ca000000800780c */ /* 0x000fe40003f06070 */
[----:B0-----:R-:W-:-:S08]  /*02f0*/  DMUL R6, R8, R8 ;  /* 0x0000000808067228 */ /* 0x001fd00000000000 */
[----:B------:R-:W-:-:S08]  /*0300*/  DFMA R6, -R6, R4, 1 ;  /* 0x3ff000000606742b */ /* 0x000fd00000000104 */
[----:B------:R-:W-:Y:S02]  /*0310*/  DFMA R10, R6, R10, 0.5 ;  /* 0x3fe00000060a742b */ /* 0x000fe4000000000a */
[----:B------:R-:W-:-:S08]  /*0320*/  DMUL R6, R8, R6 ;  /* 0x0000000608067228 */ /* 0x000fd00000000000 */
[----:B------:R-:W-:-:S08]  /*0330*/  DFMA R12, R10, R6, R8 ;  /* 0x000000060a0c722b */ /* 0x000fd00000000008 */
[----:B------:R-:W-:Y:S02]  /*0340*/  DMUL R14, R12, R4 ;  /* 0x000000040c0e7228 */ /* 0x000fe40000000000 */
[----:B------:R-:W-:Y:S01]  /*0350*/  IADD3 R11, PT, PT, R13, -0x100000, RZ ;  /* 0xfff000000d0b7810 */ /* 0x000fe20007ffe0ff */
[----:B------:R-:W-:-:S05]  /*0360*/  IMAD.MOV.U32 R10, RZ, RZ, R12 ;  /* 0x000000ffff0a7224 */ /* 0x000fca00078e000c */
[----:B------:R-:W-:-:S08]  /*0370*/  DFMA R16, R14, -R14, R4 ;  /* 0x8000000e0e10722b */ /* 0x000fd00000000004 */
[----:B------:R-:W-:Y:S01]  /*0380*/  DFMA R6, R16, R10, R14 ;  /* 0x0000000a1006722b */ /* 0x000fe2000000000e */
[----:B------:R-:W-:Y:S10]  /*0390*/  @!P0 BRA `(.L_x_3) ;  /* 0x0000000000348947 */ /* 0x000ff40003800000 */
        /* <DEDUP_REMOVED lines=8> */
[----:B------:R-:W-:Y:S02]  /*0420*/  IMAD.MOV.U32 R5, RZ, RZ, R15 ;  /* 0x000000ffff057224 */ /* 0x000fe400078e000f */
[----:B------:R-:W-:-:S07]  /*0430*/  IMAD.MOV.U32 R13, RZ, RZ, R11 ;  /* 0x000000ffff0d7224 */ /* 0x000fce00078e000b */
[----:B------:R-:W-:Y:S05]  /*0440*/  CALL.REL.NOINC `($__internal_0_$__cuda_sm20_dsqrt_rn_f64_mediumpath_v1) ;  /* 0x0000000400887944 */ /* 0x000fea0003c00000 */
[----:B------:R-:W-:Y:S01]  /*0450*/  IMAD.MOV.U32 R6, RZ, RZ, R4 ;  /* 0x000000ffff067224 */ /* 0x000fe200078e0004 */
[----:B------:R-:W-:-:S07]  /*0460*/  MOV R7, R5 ;  /* 0x0000000500077202 */ /* 0x000fce0000000f00 */
.L_x_3:
[----:B------:R-:W-:Y:S05]  /*0470*/  BSYNC.RECONVERGENT B0 ;  /* 0x0000000000007941 */ /* 0x000fea0003800200 */
.L_x_2:
[----:B------:R-:W0:Y:S01]  /*0480*/  MUFU.RSQ64H R9, R7 ;  /* 0x0000000700097308 */ /* 0x000e220000001c00 */
[----:B------:R-:W-:Y:S01]  /*0490*/  VIADD R8, R7, 0xfcb00000 ;  /* 0xfcb0000007087836 */ /* 0x000fe20000000000 */
[----:B------:R-:W-:Y:S01]  /*04a0*/  MOV R11, 0x3fd80000 ;  /* 0x3fd80000000b7802 */ /* 0x000fe20000000f00 */
[----:B------:R-:W-:Y:S01]  /*04b0*/  IMAD.MOV.U32 R10, RZ, RZ, 0x0 ;  /* 0x00000000ff0a7424 */ /* 0x000fe200078e00ff */
[----:B------:R-:W-:Y:S02]  /*04c0*/  BSSY.RECONVERGENT B0, `(.L_x_4) ;  /* 0x0000018000007945 */ /* 0x000fe40003800200 */
[----:B------:R-:W-:Y:S01]  /*04d0*/  ISETP.GE.U32.AND P0, PT, R8, 0x7ca00000, PT ;  /* 0x7ca000000800780c */ /* 0x000fe20003f06070 */
[----:B0-----:R-:W-:-:S08]  /*04e0*/  DMUL R4, R8, R8 ;  /* 0x0000000808047228 */ /* 0x001fd00000000000 */
[----:B------:R-:W-:-:S08]  /*04f0*/  DFMA R4, -R4, R6, 1 ;  /* 0x3ff000000404742b */ /* 0x000fd00000000106 */
        /* <DEDUP_REMOVED lines=16> */
[----:B------:R-:W-:Y:S02]  /*0600*/  MOV R5, R15 ;  /* 0x0000000f00057202 */ /* 0x000fe40000000f00 */
[----:B------:R-:W-:Y:S02]  /*0610*/  MOV R13, R11 ;  /* 0x0000000b000d7202 */ /* 0x000fe40000000f00 */
[----:B------:R-:W-:-:S07]  /*0620*/  MOV R8, 0x640 ;  /* 0x0000064000087802 */ /* 0x000fce0000000f00 */
[----:B------:R-:W-:Y:S05]  /*0630*/  CALL.REL.NOINC `($__internal_0_$__cuda_sm20_dsqrt_rn_f64_mediumpath_v1) ;  /* 0x00000004000c7944 */ /* 0x000fea0003c00000 */
.L_x_5:
[----:B------:R-:W-:Y:S05]  /*0640*/  BSYNC.RECONVERGENT B0 ;  /* 0x0000000000007941 */ /* 0x000fea0003800200 */
.L_x_4:
        /* <DEDUP_REMOVED lines=28> */
[----:B------:R-:W-:Y:S01]  /*0810*/  IMAD.MOV.U32 R6, RZ, RZ, R4 ;  /* 0x000000ffff067224 */ /* 0x000fe200078e0004 */
[----:B------:R-:W-:-:S07]  /*0820*/  MOV R7, R5 ;  /* 0x0000000500077202 */ /* 0x000fce0000000f00 */
.L_x_7:
[----:B------:R-:W-:Y:S05]  /*0830*/  BSYNC.RECONVERGENT B0 ;  /* 0x0000000000007941 */ /* 0x000fea0003800200 */
.L_x_6:
[----:B------:R-:W0:Y:S01]  /*0840*/  MUFU.RSQ64H R9, R7 ;  /* 0x0000000700097308 */ /* 0x000e220000001c00 */
[----:B------:R-:W-:Y:S01]  /*0850*/  VIADD R8, R7, 0xfcb00000 ;  /* 0xfcb0000007087836 */ /* 0x000fe20000000000 */
[----:B------:R-:W-:Y:S01]  /*0860*/  MOV R10, 0x0 ;  /* 0x00000000000a7802 */ /* 0x000fe20000000f00 */
[----:B------:R-:W-:Y:S01]  /*0870*/  IMAD.MOV.U32 R11, RZ, RZ, 0x3fd80000 ;  /* 0x3fd80000ff0b7424 */ /* 0x000fe200078e00ff */
[----:B------:R-:W1:Y:S01]  /*0880*/  LDCU.64 UR4, c[0x0][0x358] ;  /* 0x00006b00ff0477ac */ /* 0x000e620008000a00 */
[----:B------:R-:W-:Y:S01]  /*0890*/  BSSY.RECONVERGENT B0, `(.L_x_8) ;  /* 0x0000018000007945 */ /* 0x000fe20003800200 */
        /* <DEDUP_REMOVED lines=11> */
[----:B-1----:R-:W-:Y:S10]  /*0950*/  @!P0 BRA `(.L_x_9) ;  /* 0x00000000002c8947 */ /* 0x002ff40003800000 */
        /* <DEDUP_REMOVED lines=11> */
.L_x_9:
[----:B------:R-:W-:Y:S05]  /*0a10*/  BSYNC.RECONVERGENT B0 ;  /* 0x0000000000007941 */ /* 0x000fea0003800200 */
.L_x_8:
[----:B------:R-:W0:Y:S01]  /*0a20*/  LDC.64 R6, c[0x0][0x380] ;  /* 0x0000e000ff067b82 */ /* 0x000e220000000a00 */
[----:B------:R-:W1:Y:S01]  /*0a30*/  F2F.F32.F64 R5, R4 ;  /* 0x0000000400057310 */ /* 0x000e620000301000 */
[----:B0-----:R-:W-:-:S05]  /*0a40*/  IMAD.WIDE R2, R3, 0x4, R6 ;  /* 0x0000000403027825 */ /* 0x001fca00078e0206 */
[----:B-1----:R-:W-:Y:S01]  /*0a50*/  STG.E desc[UR4][R2.64], R5 ;  /* 0x0000000502007986 */ /* 0x002fe2000c101904 */
[----:B------:R-:W-:Y:S05]  /*0a60*/  EXIT ;  /* 0x000000000000794d */ /* 0x000fea0003800000 */
        .weak           $__internal_0_$__cuda_sm20_dsqrt_rn_f64_mediumpath_v1
        .type           $__internal_0_$__cuda_sm20_dsqrt_rn_f64_mediumpath_v1,@function
        .size           $__internal_0_$__cuda_sm20_dsqrt_rn_f64_mediumpath_v1,(.L_x_30 - $__internal_0_$__cuda_sm20_dsqrt_rn_f64_mediumpath_v1)
$__internal_0_$__cuda_sm20_dsqrt_rn_f64_mediumpath_v1:
[----:B------:R-:W-:Y:S01]  /*0a70*/  ISETP.GE.U32.AND P0, PT, R10, -0x3400000, PT ;  /* 0xfcc000000a00780c */ /* 0x000fe20003f06070 */
[----:B------:R-:W-:Y:S01]  /*0a80*/  BSSY.RECONVERGENT B1, `(.L_x_10) ;  /* 0x0000026000017945 */ /* 0x000fe20003800200 */
[----:B------:R-:W-:Y:S01]  /*0a90*/  IMAD.MOV.U32 R10, RZ, RZ, R0 ;  /* 0x000000ffff0a7224 */ /* 0x000fe200078e0000 */
[----:B------:R-:W-:Y:S01]  /*0aa0*/  MOV R11, R9 ;  /* 0x00000009000b7202 */ /* 0x000fe20000000f00 */
[----:B------:R-:W-:-:S09]  /*0ab0*/  IMAD.MOV.U32 R12, RZ, RZ, R2 ;  /* 0x000000ffff0c7224 */ /* 0x000fd200078e0002 */
[----:B------:R-:W-:Y:S05]  /*0ac0*/  @!P0 BRA `(.L_x_11) ;  /* 0x0000000000208947 */ /* 0x000fea0003800000 */
[----:B------:R-:W-:-:S10]  /*0ad0*/  DFMA.RM R4, R6, R12, R4 ;  /* 0x0000000c0604722b */ /* 0x000fd40000004004 */
[----:B------:R-:W-:-:S04]  /*0ae0*/  IADD3 R6, P0, PT, R4, 0x1, RZ ;  /* 0x0000000104067810 */ /* 0x000fc80007f1e0ff */
[----:B------:R-:W-:-:S06]  /*0af0*/  IADD3.X R7, PT, PT, RZ, R5, RZ, P0, !PT ;  /* 0x00000005ff077210 */ /* 0x000fcc00007fe4ff */
[----:B------:R-:W-:-:S08]  /*0b00*/  DFMA.RP R10, -R4, R6, R10 ;  /* 0x00000006040a722b */ /* 0x000fd0000000810a */
[----:B------:R-:W-:-:S06]  /*0b10*/  DSETP.GT.AND P0, PT, R10, RZ, PT ;  /* 0x000000ff0a00722a */ /* 0x000fcc0003f04000 */
[----:B------:R-:W-:Y:S02]  /*0b20*/  FSEL R4, R6, R4, P0 ;  /* 0x0000000406047208 */ /* 0x000fe40000000000 */
[----:B------:R-:W-:Y:S01]  /*0b30*/  FSEL R5, R7, R5, P0 ;  /* 0x0000000507057208 */ /* 0x000fe20000000000 */
[----:B------:R-:W-:Y:S06]  /*0b40*/  BRA `(.L_x_12) ;  /* 0x0000000000647947 */ /* 0x000fec0003800000 */
.L_x_11:
[----:B------:R-:W-:-:S14]  /*0b50*/  DSETP.NE.AND P0, PT, R10, RZ, PT ;  /* 0x000000ff0a00722a */ /* 0x000fdc0003f05000 */
[----:B------:R-:W-:Y:S05]  /*0b60*/  @!P0 BRA `(.L_x_13) ;  /* 0x0000000000588947 */ /* 0x000fea0003800000 */
[----:B------:R-:W-:-:S13]  /*0b70*/  ISETP.GE.AND P0, PT, R11, RZ, PT ;  /* 0x000000ff0b00720c */ /* 0x000fda0003f06270 */
[----:B------:R-:W-:Y:S01]  /*0b80*/  @!P0 IMAD.MOV.U32 R4, RZ, RZ, 0x0 ;  /* 0x00000000ff048424 */ /* 0x000fe200078e00ff */
[----:B------:R-:W-:Y:S01]  /*0b90*/  @!P0 MOV R5, 0xfff80000 ;  /* 0xfff8000000058802 */ /* 0x000fe20000000f00 */
[----:B------:R-:W-:Y:S06]  /*0ba0*/  @!P0 BRA `(.L_x_12) ;  /* 0x00000000004c8947 */ /* 0x000fec0003800000 */
[----:B------:R-:W-:-:S13]  /*0bb0*/  ISETP.GT.AND P0, PT, R11, 0x7fefffff, PT ;  /* 0x7fefffff0b00780c */ /* 0x000fda0003f04270 */
[----:B------:R-:W-:Y:S05]  /*0bc0*/  @P0 BRA `(.L_x_13) ;  /* 0x0000000000400947 */ /* 0x000fea0003800000 */
[----:B------:R-:W-:Y:S01]  /*0bd0*/  DMUL R10, R10, 8.11296384146066816958e+31 ;  /* 0x469000000a0a7828 */ /* 0x000fe20000000000 */
[----:B------:R-:W-:Y:S01]  /*0be0*/  IMAD.MOV.U32 R4, RZ, RZ, RZ ;  /* 0x000000ffff047224 */ /* 0x000fe200078e00ff */
[----:B------:R-:W-:Y:S01]  /*0bf0*/  MOV R12, 0x0 ;  /* 0x00000000000c7802 */ /* 0x000fe20000000f00 */
[----:B------:R-:W-:-:S03]  /*0c00*/  IMAD.MOV.U32 R13, RZ, RZ, 0x3fd80000 ;  /* 0x3fd80000ff0d7424 */ /* 0x000fc600078e00ff */
[----:B------:R-:W0:Y:S02]  /*0c10*/  MUFU.RSQ64H R5, R11 ;  /* 0x0000000b00057308 */ /* 0x000e240000001c00 */
[----:B0-----:R-:W-:-:S08]  /*0c20*/  DMUL R6, R4, R4 ;  /* 0x0000000404067228 */ /* 0x001fd00000000000 */
[----:B------:R-:W-:-:S08]  /*0c30*/  DFMA R6, R10, -R6, 1 ;  /* 0x3ff000000a06742b */ /* 0x000fd00000000806 */
[----:B------:R-:W-:Y:S02]  /*0c40*/  DFMA R12, R6, R12, 0.5 ;  /* 0x3fe00000060c742b */ /* 0x000fe4000000000c */
[----:B------:R-:W-:-:S08]  /*0c50*/  DMUL R6, R4, R6 ;  /* 0x0000000604067228 */ /* 0x000fd00000000000 */
[----:B------:R-:W-:-:S08]  /*0c60*/  DFMA R6, R12, R6, R4 ;  /* 0x000000060c06722b */ /* 0x000fd00000000004 */
[----:B------:R-:W-:Y:S02]  /*0c70*/  DMUL R4, R10, R6 ;  /* 0x000000060a047228 */ /* 0x000fe40000000000 */
[----:B------:R-:W-:-:S06]  /*0c80*/  IADD3 R7, PT, PT, R7, -0x100000, RZ ;  /* 0xfff0000007077810 */ /* 0x000fcc0007ffe0ff */
[----:B------:R-:W-:-:S08]  /*0c90*/  DFMA R12, R4, -R4, R10 ;  /* 0x80000004040c722b */ /* 0x000fd0000000000a */
[----:B------:R-:W-:-:S10]  /*0ca0*/  DFMA R4, R6, R12, R4 ;  /* 0x0000000c0604722b */ /* 0x000fd40000000004 */
[----:B------:R-:W-:Y:S01]  /*0cb0*/  VIADD R5, R5, 0xfcb00000 ;  /* 0xfcb0000005057836 */ /* 0x000fe20000000000 */
[----:B------:R-:W-:Y:S06]  /*0cc0*/  BRA `(.L_x_12) ;  /* 0x0000000000047947 */ /* 0x000fec0003800000 */
.L_x_13:
[----:B------:R-:W-:-:S11]  /*0cd0*/  DADD R4, R10, R10 ;  /* 0x000000000a047229 */ /* 0x000fd6000000000a */
.L_x_12:
[----:B------:R-:W-:Y:S05]  /*0ce0*/  BSYNC.RECONVERGENT B1 ;  /* 0x0000000000017941 */ /* 0x000fea0003800200 */
.L_x_10:
[----:B------:R-:W-:-:S04]  /*0cf0*/  MOV R9, 0x0 ;  /* 0x0000000000097802 */ /* 0x000fc80000000f00 */
[----:B------:R-:W-:Y:S05]  /*0d00*/  RET.REL.NODEC R8 `(_Z8kernel_2Pfi) ;  /* 0xfffffff008bc7950 */ /* 0x000fea0003c3ffff */
.L_x_14:
[----:B------:R-:W-:-:S00]  /*0d10*/  BRA `(.L_x_14) ;  /* 0xfffffffc00fc7947 */ /* 0x000fc0000383ffff */
[----:B------:R-:W-:-:S00]  /*0d20*/  NOP ;  /* 0x0000000000007918 */ /* 0x000fc00000000000 */
        /* <DEDUP_REMOVED lines=13> */
.L_x_30:


//--------------------- .text._Z8kernel_1Pfi      --------------------------
	.section	.text._Z8kernel_1Pfi,"ax",@progbits
	.align	128
        .global         _Z8kernel_1Pfi
        .type           _Z8kernel_1Pfi,@function
        .size           _Z8kernel_1Pfi,(.L_x_31 - _Z8kernel_1Pfi)
        .other          _Z8kernel_1Pfi,@"STO_CUDA_ENTRY STV_DEFAULT"
_Z8kernel_1Pfi:
.text._Z8kernel_1Pfi:
        /* <DEDUP_REMOVED lines=39> */
[----:B------:R-:W-:Y:S05]  /*0270*/  CALL.REL.NOINC `($__internal_1_$__cuda_sm20_dsqrt_rn_f64_mediumpath_v1) ;  /* 0x0000000400fc7944 */ /* 0x000fea0003c00000 */
.L_x_16:
[----:B------:R-:W-:Y:S05]  /*0280*/  BSYNC.RECONVERGENT B0 ;  /* 0x0000000000007941 */ /* 0x000fea0003800200 */
.L_x_15:
        /* <DEDUP_REMOVED lines=27> */
[----:B------:R-:W-:Y:S05]  /*0440*/  CALL.REL.NOINC `($__internal_1_$__cuda_sm20_dsqrt_rn_f64_mediumpath_v1) ;  /* 0x0000000400887944 */ /* 0x000fea0003c00000 */
[----:B------:R-:W-:Y:S01]  /*0450*/  IMAD.MOV.U32 R6, RZ, RZ, R4 ;  /* 0x000000ffff067224 */ /* 0x000fe200078e0004 */
[----:B------:R-:W-:-:S07]  /*0460*/  MOV R7, R5 ;  /* 0x0000000500077202 */ /* 0x000fce0000000f00 */
.L_x_18:
[----:B------:R-:W-:Y:S05]  /*0470*/  BSYNC.RECONVERGENT B0 ;  /* 0x0000000000007941 */ /* 0x000fea0003800200 */
.L_x_17:
        /* <DEDUP_REMOVED lines=27> */
[----:B------:R-:W-:Y:S05]  /*0630*/  CALL.REL.NOINC `($__internal_1_$__cuda_sm20_dsqrt_rn_f64_mediumpath_v1) ;  /* 0x00000004000c7944 */ /* 0x000fea0003c00000 */
.L_x_20:
[----:B------:R-:W-:Y:S05]  /*0640*/  BSYNC.RECONVERGENT B0 ;  /* 0x0000000000007941 */ /* 0x000fea0003800200 */
.L_x_19:
        /* <DEDUP_REMOVED lines=28> */
[----:B------:R-:W-:Y:S01]  /*0810*/  IMAD.MOV.U32 R6, RZ, RZ, R4 ;  /* 0x000000ffff067224 */ /* 0x000fe200078e0004 */
[----:B------:R-:W-:-:S07]  /*0820*/  MOV R7, R5 ;  /* 0x0000000500077202 */ /* 0x000fce0000000f00 */
.L_x_22:
[----:B------:R-:W-:Y:S05]  /*0830*/  BSYNC.RECONVERGENT B0 ;  /* 0x0000000000007941 */ /* 0x000fea0003800200 */
.L_x_21:
        /* <DEDUP_REMOVED lines=29> */
.L_x_24:
[----:B------:R-:W-:Y:S05]  /*0a10*/  BSYNC.RECONVERGENT B0 ;  /* 0x0000000000007941 */ /* 0x000fea0003800200 */
.L_x_23:
[----:B------:R-:W0:Y:S01]  /*0a20*/  LDC.64 R6, c[0x0][0x380] ;  /* 0x0000e000ff067b82 */ /* 0x000e220000000a00 */
[----:B------:R-:W1:Y:S01]  /*0a30*/  F2F.F32.F64 R5, R4 ;  /* 0x0000000400057310 */ /* 0x000e620000301000 */
[----:B0-----:R-:W-:-:S05]  /*0a40*/  IMAD.WIDE R2, R3, 0x4, R6 ;  /* 0x0000000403027825 */ /* 0x001fca00078e0206 */
[----:B-1----:R-:W-:Y:S01]  /*0a50*/  STG.E desc[UR4][R2.64], R5 ;  /* 0x0000000502007986 */ /* 0x002fe2000c101904 */
[----:B------:R-:W-:Y:S05]  /*0a60*/  EXIT ;  /* 0x000000000000794d */ /* 0x000fea0003800000 */
        .weak           $__internal_1_$__cuda_sm20_dsqrt_rn_f64_mediumpath_v1
        .type           $__internal_1_$__cuda_sm20_dsqrt_rn_f64_mediumpath_v1,@function
        .size           $__internal_1_$__cuda_sm20_dsqrt_rn_f64_mediumpath_v1,(.L_x_31 - $__internal_1_$__cuda_sm20_dsqrt_rn_f64_mediumpath_v1)
$__internal_1_$__cuda_sm20_dsqrt_rn_f64_mediumpath_v1:
        /* <DEDUP_REMOVED lines=14> */
.L_x_26:
        /* <DEDUP_REMOVED lines=24> */
.L_x_28:
[----:B------:R-:W-:-:S11]  /*0cd0*/  DADD R4, R10, R10 ;  /* 0x000000000a047229 */ /* 0x000fd6000000000a */
.L_x_27:
[----:B------:R-:W-:Y:S05]  /*0ce0*/  BSYNC.RECONVERGENT B1 ;  /* 0x0000000000017941 */ /* 0x000fea0003800200 */
.L_x_25:
[----:B------:R-:W-:-:S04]  /*0cf0*/  MOV R9, 0x0 ;  /* 0x0000000000097802 */ /* 0x000fc80000000f00 */
[----:B------:R-:W-:Y:S05]  /*0d00*/  RET.REL.NODEC R8 `(_Z8kernel_1Pfi) ;  /* 0xfffffff008bc7950 */ /* 0x000fea0003c3ffff */
.L_x_29:
        /* <DEDUP_REMOVED lines=15> */
.L_x_31:


//--------------------- .nv.shared.reserved.0     --------------------------
	.section	.nv.shared.reserved.0,"aw",@nobits
	.weak		__nv_reservedSMEM_offset_0_alias
	.size		__nv_reservedSMEM_offset_0_alias, 0, 64
	.other		__nv_reservedSMEM_offset_0_alias,@"STO_CUDA_RESERVED_SHARED STV_DEFAULT"
__nv_reservedSMEM_offset_0_alias:
	.zero		0
	.zero		64


//--------------------- .nv.constant0._Z8kernel_2Pfi --------------------------
	.section	.nv.constant0._Z8kernel_2Pfi,"a",@progbits
	.sectionflags	@""
	.align	4
.nv.constant0._Z8kernel_2Pfi:
	.zero		908


//--------------------- .nv.constant0._Z8kernel_1Pfi --------------------------
	.section	.nv.constant0._Z8kernel_1Pfi,"a",@progbits
	.sectionflags	@""
	.align	4
.nv.constant0._Z8kernel_1Pfi:
	.zero		908


//--------------------- SYMBOLS --------------------------

	.type		.nv.reservedSmem.offset0,@object
	.size		.nv.reservedSmem.offset0,0x4
